//
// Generated by NVIDIA NVVM Compiler
//
// Compiler Build ID: CL-36424714
// Cuda compilation tools, release 13.0, V13.0.88
// Based on NVVM 20.0.0
//

.version 9.0
.target sm_100
.address_size 64

	// .globl	_Z3addPiS_S_

.visible .entry _Z3addPiS_S_(
	.param .u64 .ptr .align 1 _Z3addPiS_S__param_0,
	.param .u64 .ptr .align 1 _Z3addPiS_S__param_1,
	.param .u64 .ptr .align 1 _Z3addPiS_S__param_2
)
{
	.reg .pred 	%p<2>;
	.reg .b32 	%r<8>;
	.reg .b64 	%rd<11>;

	ld.param.u64 	%rd1, [_Z3addPiS_S__param_0];
	ld.param.u64 	%rd2, [_Z3addPiS_S__param_1];
	ld.param.u64 	%rd3, [_Z3addPiS_S__param_2];
	mov.u32 	%r2, %tid.x;
	mov.u32 	%r3, %ctaid.x;
	mov.u32 	%r4, %ntid.x;
	mad.lo.s32 	%r1, %r3, %r4, %r2;
	setp.gt.s32 	%p1, %r1, 9999999;
	@%p1 bra 	$L__BB0_2;
	cvta.to.global.u64 	%rd4, %rd1;
	cvta.to.global.u64 	%rd5, %rd2;
	cvta.to.global.u64 	%rd6, %rd3;
	mul.wide.s32 	%rd7, %r1, 4;
	add.s64 	%rd8, %rd4, %rd7;
	ld.global.u32 	%r5, [%rd8];
	add.s64 	%rd9, %rd5, %rd7;
	ld.global.u32 	%r6, [%rd9];
	add.s32 	%r7, %r6, %r5;
	add.s64 	%rd10, %rd6, %rd7;
	st.global.u32 	[%rd10], %r7;
$L__BB0_2:
	ret;

}


// ===== COMPILED SASS (sm_100) =====

	.target	sm_100

	.elftype	@"ET_EXEC"


//--------------------- .note.nv.tkinfo           --------------------------
	.section	.note.nv.tkinfo,"",@"SHT_NOTE"
	.sectionflags	@"SHF_NOTE_NV_TKINFO"
	.tkinfo
        /*0018*/ 	.word	0x00000002
        /*0030*/ 	.string	""
        /*0030*/ 	.string	"ptxas"
        /*0030*/ 	.string	"Cuda compilation tools, release 13.0, V13.0.88"
        /*0030*/ 	.string	"Build cuda_13.0.r13.0/compiler.36424714_0"
        /*0030*/ 	.string	"-arch sm_100 -m 64 "



//--------------------- .note.nv.cuinfo           --------------------------
	.section	.note.nv.cuinfo,"",@"SHT_NOTE"
	.sectionflags	@"SHF_NOTE_NV_CUINFO"
        /*0018*/ 	.short	0x0002
        /*001a*/ 	.short	0x0064
        /*001c*/ 	.short	0x0082
	.zero		2


//--------------------- .nv.info                  --------------------------
	.section	.nv.info,"",@"SHT_CUDA_INFO"
	.align	4


	//----- nvinfo : EIATTR_REGCOUNT
	.align		4
        /*0000*/ 	.byte	0x04, 0x2f
        /*0002*/ 	.short	(.L_1 - .L_0)
	.align		4
.L_0:
        /*0004*/ 	.word	index@(_Z3addPiS_S_)
        /*0008*/ 	.word	0x0000000c


	//----- nvinfo : EIATTR_FRAME_SIZE
	.align		4
.L_1:
        /*000c*/ 	.byte	0x04, 0x11
        /*000e*/ 	.short	(.L_3 - .L_2)
	.align		4
.L_2:
        /*0010*/ 	.word	index@(_Z3addPiS_S_)
        /*0014*/ 	.word	0x00000000


	//----- nvinfo : EIATTR_MIN_STACK_SIZE
	.align		4
.L_3:
        /*0018*/ 	.byte	0x04, 0x12
        /*001a*/ 	.short	(.L_5 - .L_4)
	.align		4
.L_4:
        /*001c*/ 	.word	index@(_Z3addPiS_S_)
        /*0020*/ 	.word	0x00000000
.L_5:


//--------------------- .nv.compat                --------------------------
	.section	.nv.compat,"",@"SHT_CUDA_COMPAT_INFO"
	.align	4
        /*0000*/ 	.byte	0x02, 0x09, 0x00, 0x00, 0x02, 0x02, 0x01, 0x00, 0x02, 0x05, 0x05, 0x00, 0x03, 0x07, 0x01, 0x01
        /*0010*/ 	.byte	0x02, 0x03, 0x00, 0x00, 0x02, 0x06, 0x01, 0x00, 0x04, 0x0b, 0x08, 0x00, 0x09, 0x00, 0x00, 0x00
        /*0020*/ 	.byte	0x00, 0x00, 0x00, 0x00


//--------------------- .nv.info._Z3addPiS_S_     --------------------------
	.section	.nv.info._Z3addPiS_S_,"",@"SHT_CUDA_INFO"
	.sectionflags	@""
	.align	4


	//----- nvinfo : EIATTR_CUDA_API_VERSION
	.align		4
        /*0000*/ 	.byte	0x04, 0x37
        /*0002*/ 	.short	(.L_7 - .L_6)
.L_6:
        /*0004*/ 	.word	0x00000082


	//----- nvinfo : EIATTR_KPARAM_INFO
	.align		4
.L_7:
        /*0008*/ 	.byte	0x04, 0x17
        /*000a*/ 	.short	(.L_9 - .L_8)
.L_8:
        /*000c*/ 	.word	0x00000000
        /*0010*/ 	.short	0x0002
        /*0012*/ 	.short	0x0010
        /*0014*/ 	.byte	0x00, 0xf5, 0x21, 0x00


	//----- nvinfo : EIATTR_KPARAM_INFO
	.align		4
.L_9:
        /*0018*/ 	.byte	0x04, 0x17
        /*001a*/ 	.short	(.L_11 - .L_10)
.L_10:
        /*001c*/ 	.word	0x00000000
        /*0020*/ 	.short	0x0001
        /*0022*/ 	.short	0x0008
        /*0024*/ 	.byte	0x00, 0xf5, 0x21, 0x00


	//----- nvinfo : EIATTR_KPARAM_INFO
	.align		4
.L_11:
        /*0028*/ 	.byte	0x04, 0x17
        /*002a*/ 	.short	(.L_13 - .L_12)
.L_12:
        /*002c*/ 	.word	0x00000000
        /*0030*/ 	.short	0x0000
        /*0032*/ 	.short	0x0000
        /*0034*/ 	.byte	0x00, 0xf5, 0x21, 0x00


	//----- nvinfo : EIATTR_SPARSE_MMA_MASK
	.align		4
.L_13:
        /*0038*/ 	.byte	0x03, 0x50
        /*003a*/ 	.short	0x0000


	//----- nvinfo : EIATTR_MAXREG_COUNT
	.align		4
        /*003c*/ 	.byte	0x03, 0x1b
        /*003e*/ 	.short	0x00ff


	//----- nvinfo : EIATTR_MERCURY_ISA_VERSION
	.align		4
        /*0040*/ 	.byte	0x03, 0x5f
        /*0042*/ 	.short	0x0101


	//----- nvinfo : EIATTR_VRC_CTA_INIT_COUNT
	.align		4
        /*0044*/ 	.byte	0x02, 0x4a
	.zero		1
	.zero		1


	//----- nvinfo : EIATTR_EXIT_INSTR_OFFSETS
	.align		4
        /*0048*/ 	.byte	0x04, 0x1c
        /*004a*/ 	.short	(.L_15 - .L_14)


	//   ....[0]....
.L_14:
        /*004c*/ 	.word	0x00000060


	//   ....[1]....
        /*0050*/ 	.word	0x00000120


	//----- nvinfo : EIATTR_CBANK_PARAM_SIZE
	.align		4
.L_15:
        /*0054*/ 	.byte	0x03, 0x19
        /*0056*/ 	.short	0x0018


	//----- nvinfo : EIATTR_PARAM_CBANK
	.align		4
        /*0058*/ 	.byte	0x04, 0x0a
        /*005a*/ 	.short	(.L_17 - .L_16)
	.align		4
.L_16:
        /*005c*/ 	.word	index@(.nv.constant0._Z3addPiS_S_)
        /*0060*/ 	.short	0x0380
        /*0062*/ 	.short	0x0018


	//----- nvinfo : EIATTR_SW_WAR
	.align		4
.L_17:
        /*0064*/ 	.byte	0x04, 0x36
        /*0066*/ 	.short	(.L_19 - .L_18)
.L_18:
        /*0068*/ 	.word	0x00000008
.L_19:


//--------------------- .nv.callgraph             --------------------------
	.section	.nv.callgraph,"",@"SHT_CUDA_CALLGRAPH"
	.align	4
	.sectionentsize	8
	.align		4
        /*0000*/ 	.word	0x00000000
	.align		4
        /*0004*/ 	.word	0xffffffff
	.align		4
        /*0008*/ 	.word	0x00000000
	.align		4
        /*000c*/ 	.word	0xfffffffe
	.align		4
        /*0010*/ 	.word	0x00000000
	.align		4
        /*0014*/ 	.word	0xfffffffd
	.align		4
        /*0018*/ 	.word	0x00000000
	.align		4
        /*001c*/ 	.word	0xfffffffc


//--------------------- .text._Z3addPiS_S_        --------------------------
	.section	.text._Z3addPiS_S_,"ax",@progbits
	.align	128
        .global         _Z3addPiS_S_
        .type           _Z3addPiS_S_,@function
        .size           _Z3addPiS_S_,(.L_x_1 - _Z3addPiS_S_)
        .other          _Z3addPiS_S_,@"STO_CUDA_ENTRY STV_DEFAULT"
_Z3addPiS_S_:
.text._Z3addPiS_S_:
[----:B------:R-:W-:Y:S01]  /*0000*/  LDC R1, c[0x0][0x37c] ;  /* 0x0000df00ff017b82 */ /* 0x000fe20000000800 */
[----:B------:R-:W0:Y:S07]  /*0010*/  S2R R9, SR_TID.X ;  /* 0x0000000000097919 */ /* 0x000e2e0000002100 */
[----:B------:R-:W0:Y:S08]  /*0020*/  S2UR UR4, SR_CTAID.X ;  /* 0x00000000000479c3 */ /* 0x000e300000002500 */
[----:B------:R-:W0:Y:S02]  /*0030*/  LDC R0, c[0x0][0x360] ;  /* 0x0000d800ff007b82 */ /* 0x000e240000000800 */
[----:B0-----:R-:W-:-:S05]  /*0040*/  IMAD R9, R0, UR4, R9 ;  /* 0x0000000400097c24 */ /* 0x001fca000f8e0209 */
[----:B------:R-:W-:-:S13]  /*0050*/  ISETP.GT.AND P0, PT, R9, 0x98967f, PT ;  /* 0x0098967f0900780c */ /* 0x000fda0003f04270 */
[----:B------:R-:W-:Y:S05]  /*0060*/  @P0 EXIT ;  /* 0x000000000000094d */ /* 0x000fea0003800000 */
[----:B------:R-:W0:Y:S01]  /*0070*/  LDC.64 R2, c[0x0][0x380] ;  /* 0x0000e000ff027b82 */ /* 0x000e220000000a00 */
[----:B------:R-:W1:Y:S07]  /*0080*/  LDCU.64 UR4, c[0x0][0x358] ;  /* 0x00006b00ff0477ac */ /* 0x000e6e0008000a00 */
[----:B------:R-:W2:Y:S08]  /*0090*/  LDC.64 R4, c[0x0][0x388] ;  /* 0x0000e200ff047b82 */ /* 0x000eb00000000a00 */
[----:B------:R-:W3:Y:S01]  /*00a0*/  LDC.64 R6, c[0x0][0x390] ;  /* 0x0000e400ff067b82 */ /* 0x000ee20000000a00 */
[----:B0-----:R-:W-:-:S06]  /*00b0*/  IMAD.WIDE R2, R9, 0x4, R2 ;  /* 0x0000000409027825 */ /* 0x001fcc00078e0202 */
[----:B-1----:R-:W4:Y:S01]  /*00c0*/  LDG.E R2, desc[UR4][R2.64] ;  /* 0x0000000402027981 */ /* 0x002f22000c1e1900 */
[----:B--2---:R-:W-:-:S06]  /*00d0*/  IMAD.WIDE R4, R9, 0x4, R4 ;  /* 0x0000000409047825 */ /* 0x004fcc00078e0204 */
[----:B------:R-:W4:Y:S01]  /*00e0*/  LDG.E R5, desc[UR4][R4.64] ;  /* 0x0000000404057981 */ /* 0x000f22000c1e1900 */
[----:B---3--:R-:W-:Y:S01]  /*00f0*/  IMAD.WIDE R6, R9, 0x4, R6 ;  /* 0x0000000409067825 */ /* 0x008fe200078e0206 */
[----:B----4-:R-:W-:-:S05]  /*0100*/  IADD3 R9, PT, PT, R2, R5, RZ ;  /* 0x0000000502097210 */ /* 0x010fca0007ffe0ff */
[----:B------:R-:W-:Y:S01]  /*0110*/  STG.E desc[UR4][R6.64], R9 ;  /* 0x0000000906007986 */ /* 0x000fe2000c101904 */
[----:B------:R-:W-:Y:S05]  /*0120*/  EXIT ;  /* 0x000000000000794d */ /* 0x000fea0003800000 */
.L_x_0:
[----:B------:R-:W-:-:S00]  /*0130*/  BRA `(.L_x_0) ;  /* 0xfffffffc00fc7947 */ /* 0x000fc0000383ffff */
[----:B------:R-:W-:-:S00]  /*0140*/  NOP ;  /* 0x0000000000007918 */ /* 0x000fc00000000000 */
        /* <DEDUP_REMOVED lines=11> */
.L_x_1:


//--------------------- .nv.shared.reserved.0     --------------------------
	.section	.nv.shared.reserved.0,"aw",@nobits
	.weak		__nv_reservedSMEM_offset_0_alias
	.size		__nv_reservedSMEM_offset_0_alias, 0, 64
	.other		__nv_reservedSMEM_offset_0_alias,@"STO_CUDA_RESERVED_SHARED STV_DEFAULT"
__nv_reservedSMEM_offset_0_alias:
	.zero		0
	.zero		64


//--------------------- .nv.constant0._Z3addPiS_S_ --------------------------
	.section	.nv.constant0._Z3addPiS_S_,"a",@progbits
	.sectionflags	@""
	.align	4
.nv.constant0._Z3addPiS_S_:
	.zero		920


//--------------------- SYMBOLS --------------------------

	.type		.nv.reservedSmem.offset0,@object
	.size		.nv.reservedSmem.offset0,0x4
